//
// Generated by NVIDIA NVVM Compiler
//
// Compiler Build ID: CL-36424714
// Cuda compilation tools, release 13.0, V13.0.88
// Based on NVVM 20.0.0
//

.version 9.0
.target sm_100
.address_size 64

	// .globl	_Z6kernelPii

.visible .entry _Z6kernelPii(
	.param .u64 .ptr .align 1 _Z6kernelPii_param_0,
	.param .u32 _Z6kernelPii_param_1
)
{
	.reg .b32 	%r<6>;
	.reg .b64 	%rd<5>;

	ld.param.u64 	%rd1, [_Z6kernelPii_param_0];
	ld.param.u32 	%r1, [_Z6kernelPii_param_1];
	cvta.to.global.u64 	%rd2, %rd1;
	mov.u32 	%r2, %ctaid.x;
	mov.u32 	%r3, %ntid.x;
	mov.u32 	%r4, %tid.x;
	mad.lo.s32 	%r5, %r2, %r3, %r4;
	mul.wide.s32 	%rd3, %r5, 4;
	add.s64 	%rd4, %rd2, %rd3;
	st.global.u32 	[%rd4], %r1;
	ret;

}


// ===== COMPILED SASS (sm_100) =====

	.target	sm_100

	.elftype	@"ET_EXEC"


//--------------------- .note.nv.tkinfo           --------------------------
	.section	.note.nv.tkinfo,"",@"SHT_NOTE"
	.sectionflags	@"SHF_NOTE_NV_TKINFO"
	.tkinfo
        /*0018*/ 	.word	0x00000002
        /*0030*/ 	.string	""
        /*0030*/ 	.string	"ptxas"
        /*0030*/ 	.string	"Cuda compilation tools, release 13.0, V13.0.88"
        /*0030*/ 	.string	"Build cuda_13.0.r13.0/compiler.36424714_0"
        /*0030*/ 	.string	"-arch sm_100 -m 64 "



//--------------------- .note.nv.cuinfo           --------------------------
	.section	.note.nv.cuinfo,"",@"SHT_NOTE"
	.sectionflags	@"SHF_NOTE_NV_CUINFO"
        /*0018*/ 	.short	0x0002
        /*001a*/ 	.short	0x0064
        /*001c*/ 	.short	0x0082
	.zero		2


//--------------------- .nv.info                  --------------------------
	.section	.nv.info,"",@"SHT_CUDA_INFO"
	.align	4


	//----- nvinfo : EIATTR_REGCOUNT
	.align		4
        /*0000*/ 	.byte	0x04, 0x2f
        /*0002*/ 	.short	(.L_1 - .L_0)
	.align		4
.L_0:
        /*0004*/ 	.word	index@(_Z6kernelPii)
        /*0008*/ 	.word	0x0000000a


	//----- nvinfo : EIATTR_FRAME_SIZE
	.align		4
.L_1:
        /*000c*/ 	.byte	0x04, 0x11
        /*000e*/ 	.short	(.L_3 - .L_2)
	.align		4
.L_2:
        /*0010*/ 	.word	index@(_Z6kernelPii)
        /*0014*/ 	.word	0x00000000


	//----- nvinfo : EIATTR_MIN_STACK_SIZE
	.align		4
.L_3:
        /*0018*/ 	.byte	0x04, 0x12
        /*001a*/ 	.short	(.L_5 - .L_4)
	.align		4
.L_4:
        /*001c*/ 	.word	index@(_Z6kernelPii)
        /*0020*/ 	.word	0x00000000
.L_5:


//--------------------- .nv.compat                --------------------------
	.section	.nv.compat,"",@"SHT_CUDA_COMPAT_INFO"
	.align	4
        /*0000*/ 	.byte	0x02, 0x09, 0x00, 0x00, 0x02, 0x02, 0x01, 0x00, 0x02, 0x05, 0x05, 0x00, 0x03, 0x07, 0x01, 0x01
        /*0010*/ 	.byte	0x02, 0x03, 0x00, 0x00, 0x02, 0x06, 0x01, 0x00, 0x04, 0x0b, 0x08, 0x00, 0x09, 0x00, 0x00, 0x00
        /*0020*/ 	.byte	0x00, 0x00, 0x00, 0x00


//--------------------- .nv.info._Z6kernelPii     --------------------------
	.section	.nv.info._Z6kernelPii,"",@"SHT_CUDA_INFO"
	.sectionflags	@""
	.align	4


	//----- nvinfo : EIATTR_CUDA_API_VERSION
	.align		4
        /*0000*/ 	.byte	0x04, 0x37
        /*0002*/ 	.short	(.L_7 - .L_6)
.L_6:
        /*0004*/ 	.word	0x00000082


	//----- nvinfo : EIATTR_KPARAM_INFO
	.align		4
.L_7:
        /*0008*/ 	.byte	0x04, 0x17
        /*000a*/ 	.short	(.L_9 - .L_8)
.L_8:
        /*000c*/ 	.word	0x00000000
        /*0010*/ 	.short	0x0001
        /*0012*/ 	.short	0x0008
        /*0014*/ 	.byte	0x00, 0xf0, 0x11, 0x00


	//----- nvinfo : EIATTR_KPARAM_INFO
	.align		4
.L_9:
        /*0018*/ 	.byte	0x04, 0x17
        /*001a*/ 	.short	(.L_11 - .L_10)
.L_10:
        /*001c*/ 	.word	0x00000000
        /*0020*/ 	.short	0x0000
        /*0022*/ 	.short	0x0000
        /*0024*/ 	.byte	0x00, 0xf5, 0x21, 0x00


	//----- nvinfo : EIATTR_SPARSE_MMA_MASK
	.align		4
.L_11:
        /*0028*/ 	.byte	0x03, 0x50
        /*002a*/ 	.short	0x0000


	//----- nvinfo : EIATTR_MAXREG_COUNT
	.align		4
        /*002c*/ 	.byte	0x03, 0x1b
        /*002e*/ 	.short	0x00ff


	//----- nvinfo : EIATTR_MERCURY_ISA_VERSION
	.align		4
        /*0030*/ 	.byte	0x03, 0x5f
        /*0032*/ 	.short	0x0101


	//----- nvinfo : EIATTR_VRC_CTA_INIT_COUNT
	.align		4
        /*0034*/ 	.byte	0x02, 0x4a
	.zero		1
	.zero		1


	//----- nvinfo : EIATTR_EXIT_INSTR_OFFSETS
	.align		4
        /*0038*/ 	.byte	0x04, 0x1c
        /*003a*/ 	.short	(.L_13 - .L_12)


	//   ....[0]....
.L_12:
        /*003c*/ 	.word	0x000000a0


	//----- nvinfo : EIATTR_CBANK_PARAM_SIZE
	.align		4
.L_13:
        /*0040*/ 	.byte	0x03, 0x19
        /*0042*/ 	.short	0x000c


	//----- nvinfo : EIATTR_PARAM_CBANK
	.align		4
        /*0044*/ 	.byte	0x04, 0x0a
        /*0046*/ 	.short	(.L_15 - .L_14)
	.align		4
.L_14:
        /*0048*/ 	.word	index@(.nv.constant0._Z6kernelPii)
        /*004c*/ 	.short	0x0380
        /*004e*/ 	.short	0x000c


	//----- nvinfo : EIATTR_SW_WAR
	.align		4
.L_15:
        /*0050*/ 	.byte	0x04, 0x36
        /*0052*/ 	.short	(.L_17 - .L_16)
.L_16:
        /*0054*/ 	.word	0x00000008
.L_17:


//--------------------- .nv.callgraph             --------------------------
	.section	.nv.callgraph,"",@"SHT_CUDA_CALLGRAPH"
	.align	4
	.sectionentsize	8
	.align		4
        /*0000*/ 	.word	0x00000000
	.align		4
        /*0004*/ 	.word	0xffffffff
	.align		4
        /*0008*/ 	.word	0x00000000
	.align		4
        /*000c*/ 	.word	0xfffffffe
	.align		4
        /*0010*/ 	.word	0x00000000
	.align		4
        /*0014*/ 	.word	0xfffffffd
	.align		4
        /*0018*/ 	.word	0x00000000
	.align		4
        /*001c*/ 	.word	0xfffffffc


//--------------------- .text._Z6kernelPii        --------------------------
	.section	.text._Z6kernelPii,"ax",@progbits
	.align	128
        .global         _Z6kernelPii
        .type           _Z6kernelPii,@function
        .size           _Z6kernelPii,(.L_x_1 - _Z6kernelPii)
        .other          _Z6kernelPii,@"STO_CUDA_ENTRY STV_DEFAULT"
_Z6kernelPii:
.text._Z6kernelPii:
[----:B------:R-:W-:Y:S01]  /*0000*/  LDC R1, c[0x0][0x37c] ;  /* 0x0000df00ff017b82 */ /* 0x000fe20000000800 */
[----:B------:R-:W0:Y:S07]  /*0010*/  S2R R0, SR_TID.X ;  /* 0x0000000000007919 */ /* 0x000e2e0000002100 */
[----:B------:R-:W0:Y:S01]  /*0020*/  S2UR UR6, SR_CTAID.X ;  /* 0x00000000000679c3 */ /* 0x000e220000002500 */
[----:B------:R-:W1:Y:S07]  /*0030*/  LDCU.64 UR4, c[0x0][0x358] ;  /* 0x00006b00ff0477ac */ /* 0x000e6e0008000a00 */
[----:B------:R-:W0:Y:S08]  /*0040*/  LDC R5, c[0x0][0x360] ;  /* 0x0000d800ff057b82 */ /* 0x000e300000000800 */
[----:B------:R-:W2:Y:S08]  /*0050*/  LDC.64 R2, c[0x0][0x380] ;  /* 0x0000e000ff027b82 */ /* 0x000eb00000000a00 */
[----:B------:R-:W1:Y:S01]  /*0060*/  LDC R7, c[0x0][0x388] ;  /* 0x0000e200ff077b82 */ /* 0x000e620000000800 */
[----:B0-----:R-:W-:-:S04]  /*0070*/  IMAD R5, R5, UR6, R0 ;  /* 0x0000000605057c24 */ /* 0x001fc8000f8e0200 */
[----:B--2---:R-:W-:-:S05]  /*0080*/  IMAD.WIDE R2, R5, 0x4, R2 ;  /* 0x0000000405027825 */ /* 0x004fca00078e0202 */
[----:B-1----:R-:W-:Y:S01]  /*0090*/  STG.E desc[UR4][R2.64], R7 ;  /* 0x0000000702007986 */ /* 0x002fe2000c101904 */
[----:B------:R-:W-:Y:S05]  /*00a0*/  EXIT ;  /* 0x000000000000794d */ /* 0x000fea0003800000 */
.L_x_0:
[----:B------:R-:W-:-:S00]  /*00b0*/  BRA `(.L_x_0) ;  /* 0xfffffffc00fc7947 */ /* 0x000fc0000383ffff */
[----:B------:R-:W-:-:S00]  /*00c0*/  NOP ;  /* 0x0000000000007918 */ /* 0x000fc00000000000 */
        /* <DEDUP_REMOVED lines=11> */
.L_x_1:


//--------------------- .nv.shared.reserved.0     --------------------------
	.section	.nv.shared.reserved.0,"aw",@nobits
	.weak		__nv_reservedSMEM_offset_0_alias
	.size		__nv_reservedSMEM_offset_0_alias, 0, 64
	.other		__nv_reservedSMEM_offset_0_alias,@"STO_CUDA_RESERVED_SHARED STV_DEFAULT"
__nv_reservedSMEM_offset_0_alias:
	.zero		0
	.zero		64


//--------------------- .nv.constant0._Z6kernelPii --------------------------
	.section	.nv.constant0._Z6kernelPii,"a",@progbits
	.sectionflags	@""
	.align	4
.nv.constant0._Z6kernelPii:
	.zero		908


//--------------------- SYMBOLS --------------------------

	.type		.nv.reservedSmem.offset0,@object
	.size		.nv.reservedSmem.offset0,0x4
